//
// Generated by NVIDIA NVVM Compiler
//
// Compiler Build ID: CL-36424714
// Cuda compilation tools, release 13.0, V13.0.88
// Based on NVVM 20.0.0
//

.version 9.0
.target sm_100
.address_size 64

	// .globl	_Z3addiiPi
.extern .func  (.param .b32 func_retval0) vprintf
(
	.param .b64 vprintf_param_0,
	.param .b64 vprintf_param_1
)
;
.global .align 1 .b8 $str[9] = {105, 110, 116, 111, 32, 97, 100, 100};

.visible .entry _Z3addiiPi(
	.param .u32 _Z3addiiPi_param_0,
	.param .u32 _Z3addiiPi_param_1,
	.param .u64 .ptr .align 1 _Z3addiiPi_param_2
)
{
	.reg .b32 	%r<6>;
	.reg .b64 	%rd<5>;

	ld.param.u32 	%r1, [_Z3addiiPi_param_0];
	ld.param.u32 	%r2, [_Z3addiiPi_param_1];
	ld.param.u64 	%rd1, [_Z3addiiPi_param_2];
	cvta.to.global.u64 	%rd2, %rd1;
	add.s32 	%r3, %r2, %r1;
	st.global.u32 	[%rd2], %r3;
	mov.u64 	%rd3, $str;
	cvta.global.u64 	%rd4, %rd3;
	{ // callseq 0, 0
	.param .b64 param0;
	st.param.b64 	[param0], %rd4;
	.param .b64 param1;
	st.param.b64 	[param1], 0;
	.param .b32 retval0;
	call.uni (retval0), 
	vprintf, 
	(
	param0, 
	param1
	);
	ld.param.b32 	%r4, [retval0];
	} // callseq 0
	ret;

}


// ===== COMPILED SASS (sm_100) =====

	.target	sm_100

	.elftype	@"ET_EXEC"


//--------------------- .note.nv.tkinfo           --------------------------
	.section	.note.nv.tkinfo,"",@"SHT_NOTE"
	.sectionflags	@"SHF_NOTE_NV_TKINFO"
	.tkinfo
        /*0018*/ 	.word	0x00000002
        /*0030*/ 	.string	""
        /*0030*/ 	.string	"ptxas"
        /*0030*/ 	.string	"Cuda compilation tools, release 13.0, V13.0.88"
        /*0030*/ 	.string	"Build cuda_13.0.r13.0/compiler.36424714_0"
        /*0030*/ 	.string	"-arch sm_100 -m 64 "



//--------------------- .note.nv.cuinfo           --------------------------
	.section	.note.nv.cuinfo,"",@"SHT_NOTE"
	.sectionflags	@"SHF_NOTE_NV_CUINFO"
        /*0018*/ 	.short	0x0002
        /*001a*/ 	.short	0x0064
        /*001c*/ 	.short	0x0082
	.zero		2


//--------------------- .nv.info                  --------------------------
	.section	.nv.info,"",@"SHT_CUDA_INFO"
	.align	4


	//----- nvinfo : EIATTR_REGCOUNT
	.align		4
        /*0000*/ 	.byte	0x04, 0x2f
        /*0002*/ 	.short	(.L_2 - .L_1)
	.align		4
.L_1:
        /*0004*/ 	.word	index@(_Z3addiiPi)
        /*0008*/ 	.word	0x00000018


	//----- nvinfo : EIATTR_FRAME_SIZE
	.align		4
.L_2:
        /*000c*/ 	.byte	0x04, 0x11
        /*000e*/ 	.short	(.L_4 - .L_3)
	.align		4
.L_3:
        /*0010*/ 	.word	index@(_Z3addiiPi)
        /*0014*/ 	.word	0x00000000


	//----- nvinfo : EIATTR_MIN_STACK_SIZE
	.align		4
.L_4:
        /*0018*/ 	.byte	0x04, 0x12
        /*001a*/ 	.short	(.L_6 - .L_5)
	.align		4
.L_5:
        /*001c*/ 	.word	index@(_Z3addiiPi)
        /*0020*/ 	.word	0x00000000
.L_6:


//--------------------- .nv.compat                --------------------------
	.section	.nv.compat,"",@"SHT_CUDA_COMPAT_INFO"
	.align	4
        /*0000*/ 	.byte	0x02, 0x09, 0x00, 0x00, 0x02, 0x02, 0x01, 0x00, 0x02, 0x05, 0x05, 0x00, 0x03, 0x07, 0x01, 0x01
        /*0010*/ 	.byte	0x02, 0x03, 0x00, 0x00, 0x02, 0x06, 0x01, 0x00, 0x04, 0x0b, 0x08, 0x00, 0x09, 0x00, 0x00, 0x00
        /*0020*/ 	.byte	0x00, 0x00, 0x00, 0x00


//--------------------- .nv.info._Z3addiiPi       --------------------------
	.section	.nv.info._Z3addiiPi,"",@"SHT_CUDA_INFO"
	.sectionflags	@""
	.align	4


	//----- nvinfo : EIATTR_CUDA_API_VERSION
	.align		4
        /*0000*/ 	.byte	0x04, 0x37
        /*0002*/ 	.short	(.L_8 - .L_7)
.L_7:
        /*0004*/ 	.word	0x00000082


	//----- nvinfo : EIATTR_KPARAM_INFO
	.align		4
.L_8:
        /*0008*/ 	.byte	0x04, 0x17
        /*000a*/ 	.short	(.L_10 - .L_9)
.L_9:
        /*000c*/ 	.word	0x00000000
        /*0010*/ 	.short	0x0002
        /*0012*/ 	.short	0x0008
        /*0014*/ 	.byte	0x00, 0xf5, 0x21, 0x00


	//----- nvinfo : EIATTR_KPARAM_INFO
	.align		4
.L_10:
        /*0018*/ 	.byte	0x04, 0x17
        /*001a*/ 	.short	(.L_12 - .L_11)
.L_11:
        /*001c*/ 	.word	0x00000000
        /*0020*/ 	.short	0x0001
        /*0022*/ 	.short	0x0004
        /*0024*/ 	.byte	0x00, 0xf0, 0x11, 0x00


	//----- nvinfo : EIATTR_KPARAM_INFO
	.align		4
.L_12:
        /*0028*/ 	.byte	0x04, 0x17
        /*002a*/ 	.short	(.L_14 - .L_13)
.L_13:
        /*002c*/ 	.word	0x00000000
        /*0030*/ 	.short	0x0000
        /*0032*/ 	.short	0x0000
        /*0034*/ 	.byte	0x00, 0xf0, 0x11, 0x00


	//----- nvinfo : EIATTR_SPARSE_MMA_MASK
	.align		4
.L_14:
        /*0038*/ 	.byte	0x03, 0x50
        /*003a*/ 	.short	0x0000


	//----- nvinfo : EIATTR_MAXREG_COUNT
	.align		4
        /*003c*/ 	.byte	0x03, 0x1b
        /*003e*/ 	.short	0x00ff


	//----- nvinfo : EIATTR_EXTERNS
	.align		4
        /*0040*/ 	.byte	0x04, 0x0f
        /*0042*/ 	.short	(.L_16 - .L_15)


	//   ....[0]....
	.align		4
.L_15:
        /*0044*/ 	.word	index@(vprintf)


	//----- nvinfo : EIATTR_MERCURY_ISA_VERSION
	.align		4
.L_16:
        /*0048*/ 	.byte	0x03, 0x5f
        /*004a*/ 	.short	0x0101


	//----- nvinfo : EIATTR_VRC_CTA_INIT_COUNT
	.align		4
        /*004c*/ 	.byte	0x02, 0x4a
	.zero		1
	.zero		1


	//----- nvinfo : EIATTR_SYSCALL_OFFSETS
	.align		4
        /*0050*/ 	.byte	0x04, 0x46
        /*0052*/ 	.short	(.L_18 - .L_17)


	//   ....[0]....
.L_17:
        /*0054*/ 	.word	0x000000d0


	//----- nvinfo : EIATTR_EXIT_INSTR_OFFSETS
	.align		4
.L_18:
        /*0058*/ 	.byte	0x04, 0x1c
        /*005a*/ 	.short	(.L_20 - .L_19)


	//   ....[0]....
.L_19:
        /*005c*/ 	.word	0x000000e0


	//----- nvinfo : EIATTR_CBANK_PARAM_SIZE
	.align		4
.L_20:
        /*0060*/ 	.byte	0x03, 0x19
        /*0062*/ 	.short	0x0010


	//----- nvinfo : EIATTR_PARAM_CBANK
	.align		4
        /*0064*/ 	.byte	0x04, 0x0a
        /*0066*/ 	.short	(.L_22 - .L_21)
	.align		4
.L_21:
        /*0068*/ 	.word	index@(.nv.constant0._Z3addiiPi)
        /*006c*/ 	.short	0x0380
        /*006e*/ 	.short	0x0010


	//----- nvinfo : EIATTR_SW_WAR
	.align		4
.L_22:
        /*0070*/ 	.byte	0x04, 0x36
        /*0072*/ 	.short	(.L_24 - .L_23)
.L_23:
        /*0074*/ 	.word	0x00000008
.L_24:


//--------------------- .nv.callgraph             --------------------------
	.section	.nv.callgraph,"",@"SHT_CUDA_CALLGRAPH"
	.align	4
	.sectionentsize	8
	.align		4
        /*0000*/ 	.word	0x00000000
	.align		4
        /*0004*/ 	.word	0xffffffff
	.align		4
        /*0008*/ 	.word	index@(_Z3addiiPi)
	.align		4
        /*000c*/ 	.word	index@(vprintf)
	.align		4
        /*0010*/ 	.word	0x00000000
	.align		4
        /*0014*/ 	.word	0xfffffffe
	.align		4
        /*0018*/ 	.word	0x00000000
	.align		4
        /*001c*/ 	.word	0xfffffffd
	.align		4
        /*0020*/ 	.word	0x00000000
	.align		4
        /*0024*/ 	.word	0xfffffffc


//--------------------- .nv.constant4             --------------------------
	.section	.nv.constant4,"a",@progbits
	.align	8
	.align		8
.nv.constant4:
        /*0000*/ 	.dword	vprintf
	.align		8
        /*0008*/ 	.dword	$str


//--------------------- .text._Z3addiiPi          --------------------------
	.section	.text._Z3addiiPi,"ax",@progbits
	.align	128
        .global         _Z3addiiPi
        .type           _Z3addiiPi,@function
        .size           _Z3addiiPi,(.L_x_2 - _Z3addiiPi)
        .other          _Z3addiiPi,@"STO_CUDA_ENTRY STV_DEFAULT"
_Z3addiiPi:
.text._Z3addiiPi:
[----:B------:R-:W0:Y:S08]  /*0000*/  LDC R1, c[0x0][0x37c] ;  /* 0x0000df00ff017b82 */ /* 0x000e300000000800 */
[----:B------:R-:W1:Y:S01]  /*0010*/  LDC.64 R4, c[0x0][0x380] ;  /* 0x0000e000ff047b82 */ /* 0x000e620000000a00 */
[----:B------:R-:W2:Y:S01]  /*0020*/  LDCU.64 UR4, c[0x0][0x358] ;  /* 0x00006b00ff0477ac */ /* 0x000ea20008000a00 */
[----:B------:R-:W-:-:S02]  /*0030*/  MOV R8, 0x0 ;  /* 0x0000000000087802 */ /* 0x000fc40000000f00 */
[----:B------:R-:W-:Y:S01]  /*0040*/  CS2R R6, SRZ ;  /* 0x0000000000067805 */ /* 0x000fe2000001ff00 */
[----:B------:R-:W3:Y:S03]  /*0050*/  LDCU.64 UR6, c[0x4][0x8] ;  /* 0x01000100ff0677ac */ /* 0x000ee60008000a00 */
[----:B------:R-:W2:Y:S08]  /*0060*/  LDC.64 R2, c[0x0][0x388] ;  /* 0x0000e200ff027b82 */ /* 0x000eb00000000a00 */
[----:B------:R-:W4:Y:S01]  /*0070*/  LDC.64 R8, c[0x4][R8] ;  /* 0x0100000008087b82 */ /* 0x000f220000000a00 */
[----:B-1----:R-:W-:-:S02]  /*0080*/  IMAD.IADD R0, R5, 0x1, R4 ;  /* 0x0000000105007824 */ /* 0x002fc400078e0204 */
[----:B---3--:R-:W-:Y:S02]  /*0090*/  IMAD.U32 R4, RZ, RZ, UR6 ;  /* 0x00000006ff047e24 */ /* 0x008fe4000f8e00ff */
[----:B------:R-:W-:Y:S01]  /*00a0*/  IMAD.U32 R5, RZ, RZ, UR7 ;  /* 0x00000007ff057e24 */ /* 0x000fe2000f8e00ff */
[----:B0-2---:R1:W-:Y:S06]  /*00b0*/  STG.E desc[UR4][R2.64], R0 ;  /* 0x0000000002007986 */ /* 0x0053ec000c101904 */
[----:B------:R-:W-:-:S07]  /*00c0*/  LEPC R20, `(.L_x_0) ;  /* 0x000000001014794e */ /* 0x000fce0000000000 */
[----:B-1--4-:R-:W-:Y:S05]  /*00d0*/  CALL.ABS.NOINC R8 ;  /* 0x0000000008007343 */ /* 0x012fea0003c00000 */
.L_x_0:
[----:B------:R-:W-:Y:S05]  /*00e0*/  EXIT ;  /* 0x000000000000794d */ /* 0x000fea0003800000 */
.L_x_1:
[----:B------:R-:W-:-:S00]  /*00f0*/  BRA `(.L_x_1) ;  /* 0xfffffffc00fc7947 */ /* 0x000fc0000383ffff */
[----:B------:R-:W-:-:S00]  /*0100*/  NOP ;  /* 0x0000000000007918 */ /* 0x000fc00000000000 */
[----:B------:R-:W-:-:S00]  /*0110*/  NOP ;  /* 0x0000000000007918 */ /* 0x000fc00000000000 */
[----:B------:R-:W-:-:S00]  /*0120*/  NOP ;  /* 0x0000000000007918 */ /* 0x000fc00000000000 */
[----:B------:R-:W-:-:S00]  /*0130*/  NOP ;  /* 0x0000000000007918 */ /* 0x000fc00000000000 */
[----:B------:R-:W-:-:S00]  /*0140*/  NOP ;  /* 0x0000000000007918 */ /* 0x000fc00000000000 */
[----:B------:R-:W-:-:S00]  /*0150*/  NOP ;  /* 0x0000000000007918 */ /* 0x000fc00000000000 */
[----:B------:R-:W-:-:S00]  /*0160*/  NOP ;  /* 0x0000000000007918 */ /* 0x000fc00000000000 */
[----:B------:R-:W-:-:S00]  /*0170*/  NOP ;  /* 0x0000000000007918 */ /* 0x000fc00000000000 */
.L_x_2:


//--------------------- .nv.global.init           --------------------------
	.section	.nv.global.init,"aw",@progbits
.nv.global.init:
	.type		$str,@object
	.size		$str,(.L_0 - $str)
$str:
        /*0000*/ 	.byte	0x69, 0x6e, 0x74, 0x6f, 0x20, 0x61, 0x64, 0x64, 0x00
.L_0:


//--------------------- .nv.shared.reserved.0     --------------------------
	.section	.nv.shared.reserved.0,"aw",@nobits
	.weak		__nv_reservedSMEM_offset_0_alias
	.size		__nv_reservedSMEM_offset_0_alias, 0, 64
	.other		__nv_reservedSMEM_offset_0_alias,@"STO_CUDA_RESERVED_SHARED STV_DEFAULT"
__nv_reservedSMEM_offset_0_alias:
	.zero		0
	.zero		64


//--------------------- .nv.constant0._Z3addiiPi  --------------------------
	.section	.nv.constant0._Z3addiiPi,"a",@progbits
	.sectionflags	@""
	.align	4
.nv.constant0._Z3addiiPi:
	.zero		912


//--------------------- SYMBOLS --------------------------

	.type		.nv.reservedSmem.offset0,@object
	.size		.nv.reservedSmem.offset0,0x4
	.type		vprintf,@function
